//
// Generated by NVIDIA NVVM Compiler
//
// Compiler Build ID: CL-36424714
// Cuda compilation tools, release 13.0, V13.0.88
// Based on NVVM 20.0.0
//

.version 9.0
.target sm_100
.address_size 64

	// .globl	_Z15array_generatoriPd

.visible .entry _Z15array_generatoriPd(
	.param .u32 _Z15array_generatoriPd_param_0,
	.param .u64 .ptr .align 1 _Z15array_generatoriPd_param_1
)
{
	.reg .b32 	%r<5>;
	.reg .b64 	%rd<10>;
	.reg .b64 	%fd<2>;

	ld.param.u64 	%rd1, [_Z15array_generatoriPd_param_1];
	cvta.to.global.u64 	%rd2, %rd1;
	mov.u32 	%r1, %ctaid.x;
	mov.u32 	%r2, %ntid.x;
	mov.u32 	%r3, %tid.x;
	mad.lo.s32 	%r4, %r1, %r2, %r3;
	cvt.s64.s32 	%rd3, %r4;
	cvt.u64.u32 	%rd4, %r2;
	add.s64 	%rd5, %rd3, %rd4;
	shl.b64 	%rd6, %rd5, 3;
	add.s64 	%rd7, %rd1, %rd6;
	cvt.rn.f64.u64 	%fd1, %rd7;
	mul.wide.s32 	%rd8, %r4, 8;
	add.s64 	%rd9, %rd2, %rd8;
	st.global.f64 	[%rd9], %fd1;
	ret;

}
	// .globl	_Z13global_memoryiPdiiPy
.visible .entry _Z13global_memoryiPdiiPy(
	.param .u32 _Z13global_memoryiPdiiPy_param_0,
	.param .u64 .ptr .align 1 _Z13global_memoryiPdiiPy_param_1,
	.param .u32 _Z13global_memoryiPdiiPy_param_2,
	.param .u32 _Z13global_memoryiPdiiPy_param_3,
	.param .u64 .ptr .align 1 _Z13global_memoryiPdiiPy_param_4
)
{
	.reg .pred 	%p<10>;
	.reg .b32 	%r<19>;
	.reg .b64 	%rd<219>;

	ld.param.u32 	%r12, [_Z13global_memoryiPdiiPy_param_2];
	ld.param.u32 	%r11, [_Z13global_memoryiPdiiPy_param_3];
	ld.param.u64 	%rd4, [_Z13global_memoryiPdiiPy_param_4];
	mov.u32 	%r13, %ctaid.x;
	mul.lo.s32 	%r1, %r12, %r13;
	mov.b64 	%rd6, 0;
	mov.u64 	%rd216, %rd6;
	mov.u64 	%rd218, %rd6;
	mov.u64 	%rd217, %rd6;
	setp.lt.s32 	%p1, %r11, 1;
	@%p1 bra 	$L__BB1_13;
	and.b32  	%r2, %r11, 15;
	setp.lt.u32 	%p2, %r11, 16;
	@%p2 bra 	$L__BB1_4;
	and.b32  	%r14, %r11, 2147483632;
	neg.s32 	%r17, %r14;
$L__BB1_3:
	.pragma "nounroll";
	// begin inline asm
	mov.u64 	%rd9, %clock64;
	// end inline asm
	mov.u64 	%rd216, %rd9;
	// begin inline asm
	mov.u64 	%rd10, %clock64;
	// end inline asm
	mov.u64 	%rd218, %rd10;
	mov.u64 	%rd41, %rd218;
	mov.u64 	%rd42, %rd216;
	sub.s64 	%rd43, %rd41, %rd42;
	mov.u64 	%rd44, %rd217;
	add.s64 	%rd45, %rd43, %rd44;
	mov.u64 	%rd217, %rd45;
	// begin inline asm
	mov.u64 	%rd11, %clock64;
	// end inline asm
	mov.u64 	%rd216, %rd11;
	// begin inline asm
	mov.u64 	%rd12, %clock64;
	// end inline asm
	mov.u64 	%rd218, %rd12;
	mov.u64 	%rd46, %rd218;
	mov.u64 	%rd47, %rd216;
	sub.s64 	%rd48, %rd46, %rd47;
	mov.u64 	%rd49, %rd217;
	add.s64 	%rd50, %rd48, %rd49;
	mov.u64 	%rd217, %rd50;
	// begin inline asm
	mov.u64 	%rd13, %clock64;
	// end inline asm
	mov.u64 	%rd216, %rd13;
	// begin inline asm
	mov.u64 	%rd14, %clock64;
	// end inline asm
	mov.u64 	%rd218, %rd14;
	mov.u64 	%rd51, %rd218;
	mov.u64 	%rd52, %rd216;
	sub.s64 	%rd53, %rd51, %rd52;
	mov.u64 	%rd54, %rd217;
	add.s64 	%rd55, %rd53, %rd54;
	mov.u64 	%rd217, %rd55;
	// begin inline asm
	mov.u64 	%rd15, %clock64;
	// end inline asm
	mov.u64 	%rd216, %rd15;
	// begin inline asm
	mov.u64 	%rd16, %clock64;
	// end inline asm
	mov.u64 	%rd218, %rd16;
	mov.u64 	%rd56, %rd218;
	mov.u64 	%rd57, %rd216;
	sub.s64 	%rd58, %rd56, %rd57;
	mov.u64 	%rd59, %rd217;
	add.s64 	%rd60, %rd58, %rd59;
	mov.u64 	%rd217, %rd60;
	// begin inline asm
	mov.u64 	%rd17, %clock64;
	// end inline asm
	mov.u64 	%rd216, %rd17;
	// begin inline asm
	mov.u64 	%rd18, %clock64;
	// end inline asm
	mov.u64 	%rd218, %rd18;
	mov.u64 	%rd61, %rd218;
	mov.u64 	%rd62, %rd216;
	sub.s64 	%rd63, %rd61, %rd62;
	mov.u64 	%rd64, %rd217;
	add.s64 	%rd65, %rd63, %rd64;
	mov.u64 	%rd217, %rd65;
	// begin inline asm
	mov.u64 	%rd19, %clock64;
	// end inline asm
	mov.u64 	%rd216, %rd19;
	// begin inline asm
	mov.u64 	%rd20, %clock64;
	// end inline asm
	mov.u64 	%rd218, %rd20;
	mov.u64 	%rd66, %rd218;
	mov.u64 	%rd67, %rd216;
	sub.s64 	%rd68, %rd66, %rd67;
	mov.u64 	%rd69, %rd217;
	add.s64 	%rd70, %rd68, %rd69;
	mov.u64 	%rd217, %rd70;
	// begin inline asm
	mov.u64 	%rd21, %clock64;
	// end inline asm
	mov.u64 	%rd216, %rd21;
	// begin inline asm
	mov.u64 	%rd22, %clock64;
	// end inline asm
	mov.u64 	%rd218, %rd22;
	mov.u64 	%rd71, %rd218;
	mov.u64 	%rd72, %rd216;
	sub.s64 	%rd73, %rd71, %rd72;
	mov.u64 	%rd74, %rd217;
	add.s64 	%rd75, %rd73, %rd74;
	mov.u64 	%rd217, %rd75;
	// begin inline asm
	mov.u64 	%rd23, %clock64;
	// end inline asm
	mov.u64 	%rd216, %rd23;
	// begin inline asm
	mov.u64 	%rd24, %clock64;
	// end inline asm
	mov.u64 	%rd218, %rd24;
	mov.u64 	%rd76, %rd218;
	mov.u64 	%rd77, %rd216;
	sub.s64 	%rd78, %rd76, %rd77;
	mov.u64 	%rd79, %rd217;
	add.s64 	%rd80, %rd78, %rd79;
	mov.u64 	%rd217, %rd80;
	// begin inline asm
	mov.u64 	%rd25, %clock64;
	// end inline asm
	mov.u64 	%rd216, %rd25;
	// begin inline asm
	mov.u64 	%rd26, %clock64;
	// end inline asm
	mov.u64 	%rd218, %rd26;
	mov.u64 	%rd81, %rd218;
	mov.u64 	%rd82, %rd216;
	sub.s64 	%rd83, %rd81, %rd82;
	mov.u64 	%rd84, %rd217;
	add.s64 	%rd85, %rd83, %rd84;
	mov.u64 	%rd217, %rd85;
	// begin inline asm
	mov.u64 	%rd27, %clock64;
	// end inline asm
	mov.u64 	%rd216, %rd27;
	// begin inline asm
	mov.u64 	%rd28, %clock64;
	// end inline asm
	mov.u64 	%rd218, %rd28;
	mov.u64 	%rd86, %rd218;
	mov.u64 	%rd87, %rd216;
	sub.s64 	%rd88, %rd86, %rd87;
	mov.u64 	%rd89, %rd217;
	add.s64 	%rd90, %rd88, %rd89;
	mov.u64 	%rd217, %rd90;
	// begin inline asm
	mov.u64 	%rd29, %clock64;
	// end inline asm
	mov.u64 	%rd216, %rd29;
	// begin inline asm
	mov.u64 	%rd30, %clock64;
	// end inline asm
	mov.u64 	%rd218, %rd30;
	mov.u64 	%rd91, %rd218;
	mov.u64 	%rd92, %rd216;
	sub.s64 	%rd93, %rd91, %rd92;
	mov.u64 	%rd94, %rd217;
	add.s64 	%rd95, %rd93, %rd94;
	mov.u64 	%rd217, %rd95;
	// begin inline asm
	mov.u64 	%rd31, %clock64;
	// end inline asm
	mov.u64 	%rd216, %rd31;
	// begin inline asm
	mov.u64 	%rd32, %clock64;
	// end inline asm
	mov.u64 	%rd218, %rd32;
	mov.u64 	%rd96, %rd218;
	mov.u64 	%rd97, %rd216;
	sub.s64 	%rd98, %rd96, %rd97;
	mov.u64 	%rd99, %rd217;
	add.s64 	%rd100, %rd98, %rd99;
	mov.u64 	%rd217, %rd100;
	// begin inline asm
	mov.u64 	%rd33, %clock64;
	// end inline asm
	mov.u64 	%rd216, %rd33;
	// begin inline asm
	mov.u64 	%rd34, %clock64;
	// end inline asm
	mov.u64 	%rd218, %rd34;
	mov.u64 	%rd101, %rd218;
	mov.u64 	%rd102, %rd216;
	sub.s64 	%rd103, %rd101, %rd102;
	mov.u64 	%rd104, %rd217;
	add.s64 	%rd105, %rd103, %rd104;
	mov.u64 	%rd217, %rd105;
	// begin inline asm
	mov.u64 	%rd35, %clock64;
	// end inline asm
	mov.u64 	%rd216, %rd35;
	// begin inline asm
	mov.u64 	%rd36, %clock64;
	// end inline asm
	mov.u64 	%rd218, %rd36;
	mov.u64 	%rd106, %rd218;
	mov.u64 	%rd107, %rd216;
	sub.s64 	%rd108, %rd106, %rd107;
	mov.u64 	%rd109, %rd217;
	add.s64 	%rd110, %rd108, %rd109;
	mov.u64 	%rd217, %rd110;
	// begin inline asm
	mov.u64 	%rd37, %clock64;
	// end inline asm
	mov.u64 	%rd216, %rd37;
	// begin inline asm
	mov.u64 	%rd38, %clock64;
	// end inline asm
	mov.u64 	%rd218, %rd38;
	mov.u64 	%rd111, %rd218;
	mov.u64 	%rd112, %rd216;
	sub.s64 	%rd113, %rd111, %rd112;
	mov.u64 	%rd114, %rd217;
	add.s64 	%rd115, %rd113, %rd114;
	mov.u64 	%rd217, %rd115;
	// begin inline asm
	mov.u64 	%rd39, %clock64;
	// end inline asm
	mov.u64 	%rd216, %rd39;
	// begin inline asm
	mov.u64 	%rd40, %clock64;
	// end inline asm
	mov.u64 	%rd218, %rd40;
	mov.u64 	%rd116, %rd218;
	mov.u64 	%rd117, %rd216;
	sub.s64 	%rd118, %rd116, %rd117;
	mov.u64 	%rd119, %rd217;
	add.s64 	%rd120, %rd118, %rd119;
	mov.u64 	%rd217, %rd120;
	add.s32 	%r17, %r17, 16;
	setp.ne.s32 	%p3, %r17, 0;
	@%p3 bra 	$L__BB1_3;
$L__BB1_4:
	setp.eq.s32 	%p4, %r2, 0;
	@%p4 bra 	$L__BB1_13;
	and.b32  	%r6, %r11, 7;
	setp.lt.u32 	%p5, %r2, 8;
	@%p5 bra 	$L__BB1_7;
	// begin inline asm
	mov.u64 	%rd121, %clock64;
	// end inline asm
	mov.u64 	%rd216, %rd121;
	// begin inline asm
	mov.u64 	%rd122, %clock64;
	// end inline asm
	mov.u64 	%rd218, %rd122;
	mov.u64 	%rd137, %rd218;
	mov.u64 	%rd138, %rd216;
	sub.s64 	%rd139, %rd137, %rd138;
	mov.u64 	%rd140, %rd217;
	add.s64 	%rd141, %rd139, %rd140;
	mov.u64 	%rd217, %rd141;
	// begin inline asm
	mov.u64 	%rd123, %clock64;
	// end inline asm
	mov.u64 	%rd216, %rd123;
	// begin inline asm
	mov.u64 	%rd124, %clock64;
	// end inline asm
	mov.u64 	%rd218, %rd124;
	mov.u64 	%rd142, %rd218;
	mov.u64 	%rd143, %rd216;
	sub.s64 	%rd144, %rd142, %rd143;
	mov.u64 	%rd145, %rd217;
	add.s64 	%rd146, %rd144, %rd145;
	mov.u64 	%rd217, %rd146;
	// begin inline asm
	mov.u64 	%rd125, %clock64;
	// end inline asm
	mov.u64 	%rd216, %rd125;
	// begin inline asm
	mov.u64 	%rd126, %clock64;
	// end inline asm
	mov.u64 	%rd218, %rd126;
	mov.u64 	%rd147, %rd218;
	mov.u64 	%rd148, %rd216;
	sub.s64 	%rd149, %rd147, %rd148;
	mov.u64 	%rd150, %rd217;
	add.s64 	%rd151, %rd149, %rd150;
	mov.u64 	%rd217, %rd151;
	// begin inline asm
	mov.u64 	%rd127, %clock64;
	// end inline asm
	mov.u64 	%rd216, %rd127;
	// begin inline asm
	mov.u64 	%rd128, %clock64;
	// end inline asm
	mov.u64 	%rd218, %rd128;
	mov.u64 	%rd152, %rd218;
	mov.u64 	%rd153, %rd216;
	sub.s64 	%rd154, %rd152, %rd153;
	mov.u64 	%rd155, %rd217;
	add.s64 	%rd156, %rd154, %rd155;
	mov.u64 	%rd217, %rd156;
	// begin inline asm
	mov.u64 	%rd129, %clock64;
	// end inline asm
	mov.u64 	%rd216, %rd129;
	// begin inline asm
	mov.u64 	%rd130, %clock64;
	// end inline asm
	mov.u64 	%rd218, %rd130;
	mov.u64 	%rd157, %rd218;
	mov.u64 	%rd158, %rd216;
	sub.s64 	%rd159, %rd157, %rd158;
	mov.u64 	%rd160, %rd217;
	add.s64 	%rd161, %rd159, %rd160;
	mov.u64 	%rd217, %rd161;
	// begin inline asm
	mov.u64 	%rd131, %clock64;
	// end inline asm
	mov.u64 	%rd216, %rd131;
	// begin inline asm
	mov.u64 	%rd132, %clock64;
	// end inline asm
	mov.u64 	%rd218, %rd132;
	mov.u64 	%rd162, %rd218;
	mov.u64 	%rd163, %rd216;
	sub.s64 	%rd164, %rd162, %rd163;
	mov.u64 	%rd165, %rd217;
	add.s64 	%rd166, %rd164, %rd165;
	mov.u64 	%rd217, %rd166;
	// begin inline asm
	mov.u64 	%rd133, %clock64;
	// end inline asm
	mov.u64 	%rd216, %rd133;
	// begin inline asm
	mov.u64 	%rd134, %clock64;
	// end inline asm
	mov.u64 	%rd218, %rd134;
	mov.u64 	%rd167, %rd218;
	mov.u64 	%rd168, %rd216;
	sub.s64 	%rd169, %rd167, %rd168;
	mov.u64 	%rd170, %rd217;
	add.s64 	%rd171, %rd169, %rd170;
	mov.u64 	%rd217, %rd171;
	// begin inline asm
	mov.u64 	%rd135, %clock64;
	// end inline asm
	mov.u64 	%rd216, %rd135;
	// begin inline asm
	mov.u64 	%rd136, %clock64;
	// end inline asm
	mov.u64 	%rd218, %rd136;
	mov.u64 	%rd172, %rd218;
	mov.u64 	%rd173, %rd216;
	sub.s64 	%rd174, %rd172, %rd173;
	mov.u64 	%rd175, %rd217;
	add.s64 	%rd176, %rd174, %rd175;
	mov.u64 	%rd217, %rd176;
$L__BB1_7:
	setp.eq.s32 	%p6, %r6, 0;
	@%p6 bra 	$L__BB1_13;
	and.b32  	%r7, %r11, 3;
	setp.lt.u32 	%p7, %r6, 4;
	@%p7 bra 	$L__BB1_10;
	// begin inline asm
	mov.u64 	%rd177, %clock64;
	// end inline asm
	mov.u64 	%rd216, %rd177;
	// begin inline asm
	mov.u64 	%rd178, %clock64;
	// end inline asm
	mov.u64 	%rd218, %rd178;
	mov.u64 	%rd185, %rd218;
	mov.u64 	%rd186, %rd216;
	sub.s64 	%rd187, %rd185, %rd186;
	mov.u64 	%rd188, %rd217;
	add.s64 	%rd189, %rd187, %rd188;
	mov.u64 	%rd217, %rd189;
	// begin inline asm
	mov.u64 	%rd179, %clock64;
	// end inline asm
	mov.u64 	%rd216, %rd179;
	// begin inline asm
	mov.u64 	%rd180, %clock64;
	// end inline asm
	mov.u64 	%rd218, %rd180;
	mov.u64 	%rd190, %rd218;
	mov.u64 	%rd191, %rd216;
	sub.s64 	%rd192, %rd190, %rd191;
	mov.u64 	%rd193, %rd217;
	add.s64 	%rd194, %rd192, %rd193;
	mov.u64 	%rd217, %rd194;
	// begin inline asm
	mov.u64 	%rd181, %clock64;
	// end inline asm
	mov.u64 	%rd216, %rd181;
	// begin inline asm
	mov.u64 	%rd182, %clock64;
	// end inline asm
	mov.u64 	%rd218, %rd182;
	mov.u64 	%rd195, %rd218;
	mov.u64 	%rd196, %rd216;
	sub.s64 	%rd197, %rd195, %rd196;
	mov.u64 	%rd198, %rd217;
	add.s64 	%rd199, %rd197, %rd198;
	mov.u64 	%rd217, %rd199;
	// begin inline asm
	mov.u64 	%rd183, %clock64;
	// end inline asm
	mov.u64 	%rd216, %rd183;
	// begin inline asm
	mov.u64 	%rd184, %clock64;
	// end inline asm
	mov.u64 	%rd218, %rd184;
	mov.u64 	%rd200, %rd218;
	mov.u64 	%rd201, %rd216;
	sub.s64 	%rd202, %rd200, %rd201;
	mov.u64 	%rd203, %rd217;
	add.s64 	%rd204, %rd202, %rd203;
	mov.u64 	%rd217, %rd204;
$L__BB1_10:
	setp.eq.s32 	%p8, %r7, 0;
	@%p8 bra 	$L__BB1_13;
	neg.s32 	%r18, %r7;
$L__BB1_12:
	.pragma "nounroll";
	// begin inline asm
	mov.u64 	%rd205, %clock64;
	// end inline asm
	mov.u64 	%rd216, %rd205;
	// begin inline asm
	mov.u64 	%rd206, %clock64;
	// end inline asm
	mov.u64 	%rd218, %rd206;
	mov.u64 	%rd207, %rd218;
	mov.u64 	%rd208, %rd216;
	sub.s64 	%rd209, %rd207, %rd208;
	mov.u64 	%rd210, %rd217;
	add.s64 	%rd211, %rd209, %rd210;
	mov.u64 	%rd217, %rd211;
	add.s32 	%r18, %r18, 1;
	setp.ne.s32 	%p9, %r18, 0;
	@%p9 bra 	$L__BB1_12;
$L__BB1_13:
	mov.u32 	%r15, %tid.x;
	add.s32 	%r16, %r1, %r15;
	cvta.to.global.u64 	%rd212, %rd4;
	mov.u64 	%rd213, %rd217;
	mul.wide.s32 	%rd214, %r16, 8;
	add.s64 	%rd215, %rd212, %rd214;
	st.global.u64 	[%rd215], %rd213;
	ret;

}
	// .globl	_Z8tid_timeiPy
.visible .entry _Z8tid_timeiPy(
	.param .u32 _Z8tid_timeiPy_param_0,
	.param .u64 .ptr .align 1 _Z8tid_timeiPy_param_1
)
{
	.reg .pred 	%p<10>;
	.reg .b32 	%r<18>;
	.reg .b64 	%rd<209>;

	ld.param.u32 	%r10, [_Z8tid_timeiPy_param_0];
	ld.param.u64 	%rd16, [_Z8tid_timeiPy_param_1];
	mov.b64 	%rd206, 0;
	mov.u64 	%rd207, %rd206;
	mov.u64 	%rd208, %rd206;
	setp.lt.s32 	%p1, %r10, 1;
	@%p1 bra 	$L__BB2_13;
	and.b32  	%r1, %r10, 15;
	setp.lt.u32 	%p2, %r10, 16;
	mov.b64 	%rd206, 0;
	@%p2 bra 	$L__BB2_4;
	and.b32  	%r11, %r10, 2147483632;
	neg.s32 	%r16, %r11;
	mov.b64 	%rd206, 0;
$L__BB2_3:
	.pragma "nounroll";
	// begin inline asm
	mov.u64 	%rd23, %clock64;
	// end inline asm
	mov.u64 	%rd207, %rd23;
	// begin inline asm
	mov.u64 	%rd24, %clock64;
	// end inline asm
	mov.u64 	%rd208, %rd24;
	mov.u64 	%rd55, %rd208;
	mov.u64 	%rd56, %rd207;
	add.s64 	%rd57, %rd55, %rd206;
	// begin inline asm
	mov.u64 	%rd25, %clock64;
	// end inline asm
	mov.u64 	%rd207, %rd25;
	// begin inline asm
	mov.u64 	%rd26, %clock64;
	// end inline asm
	mov.u64 	%rd208, %rd26;
	mov.u64 	%rd58, %rd208;
	mov.u64 	%rd59, %rd207;
	add.s64 	%rd60, %rd57, %rd58;
	add.s64 	%rd61, %rd56, %rd59;
	// begin inline asm
	mov.u64 	%rd27, %clock64;
	// end inline asm
	mov.u64 	%rd207, %rd27;
	// begin inline asm
	mov.u64 	%rd28, %clock64;
	// end inline asm
	mov.u64 	%rd208, %rd28;
	mov.u64 	%rd62, %rd208;
	mov.u64 	%rd63, %rd207;
	add.s64 	%rd64, %rd60, %rd62;
	add.s64 	%rd65, %rd61, %rd63;
	// begin inline asm
	mov.u64 	%rd29, %clock64;
	// end inline asm
	mov.u64 	%rd207, %rd29;
	// begin inline asm
	mov.u64 	%rd30, %clock64;
	// end inline asm
	mov.u64 	%rd208, %rd30;
	mov.u64 	%rd66, %rd208;
	mov.u64 	%rd67, %rd207;
	add.s64 	%rd68, %rd64, %rd66;
	add.s64 	%rd69, %rd65, %rd67;
	// begin inline asm
	mov.u64 	%rd31, %clock64;
	// end inline asm
	mov.u64 	%rd207, %rd31;
	// begin inline asm
	mov.u64 	%rd32, %clock64;
	// end inline asm
	mov.u64 	%rd208, %rd32;
	mov.u64 	%rd70, %rd208;
	mov.u64 	%rd71, %rd207;
	add.s64 	%rd72, %rd68, %rd70;
	add.s64 	%rd73, %rd69, %rd71;
	// begin inline asm
	mov.u64 	%rd33, %clock64;
	// end inline asm
	mov.u64 	%rd207, %rd33;
	// begin inline asm
	mov.u64 	%rd34, %clock64;
	// end inline asm
	mov.u64 	%rd208, %rd34;
	mov.u64 	%rd74, %rd208;
	mov.u64 	%rd75, %rd207;
	add.s64 	%rd76, %rd72, %rd74;
	add.s64 	%rd77, %rd73, %rd75;
	// begin inline asm
	mov.u64 	%rd35, %clock64;
	// end inline asm
	mov.u64 	%rd207, %rd35;
	// begin inline asm
	mov.u64 	%rd36, %clock64;
	// end inline asm
	mov.u64 	%rd208, %rd36;
	mov.u64 	%rd78, %rd208;
	mov.u64 	%rd79, %rd207;
	add.s64 	%rd80, %rd76, %rd78;
	add.s64 	%rd81, %rd77, %rd79;
	// begin inline asm
	mov.u64 	%rd37, %clock64;
	// end inline asm
	mov.u64 	%rd207, %rd37;
	// begin inline asm
	mov.u64 	%rd38, %clock64;
	// end inline asm
	mov.u64 	%rd208, %rd38;
	mov.u64 	%rd82, %rd208;
	mov.u64 	%rd83, %rd207;
	add.s64 	%rd84, %rd80, %rd82;
	add.s64 	%rd85, %rd81, %rd83;
	// begin inline asm
	mov.u64 	%rd39, %clock64;
	// end inline asm
	mov.u64 	%rd207, %rd39;
	// begin inline asm
	mov.u64 	%rd40, %clock64;
	// end inline asm
	mov.u64 	%rd208, %rd40;
	mov.u64 	%rd86, %rd208;
	mov.u64 	%rd87, %rd207;
	add.s64 	%rd88, %rd84, %rd86;
	add.s64 	%rd89, %rd85, %rd87;
	// begin inline asm
	mov.u64 	%rd41, %clock64;
	// end inline asm
	mov.u64 	%rd207, %rd41;
	// begin inline asm
	mov.u64 	%rd42, %clock64;
	// end inline asm
	mov.u64 	%rd208, %rd42;
	mov.u64 	%rd90, %rd208;
	mov.u64 	%rd91, %rd207;
	add.s64 	%rd92, %rd88, %rd90;
	add.s64 	%rd93, %rd89, %rd91;
	// begin inline asm
	mov.u64 	%rd43, %clock64;
	// end inline asm
	mov.u64 	%rd207, %rd43;
	// begin inline asm
	mov.u64 	%rd44, %clock64;
	// end inline asm
	mov.u64 	%rd208, %rd44;
	mov.u64 	%rd94, %rd208;
	mov.u64 	%rd95, %rd207;
	add.s64 	%rd96, %rd92, %rd94;
	add.s64 	%rd97, %rd93, %rd95;
	// begin inline asm
	mov.u64 	%rd45, %clock64;
	// end inline asm
	mov.u64 	%rd207, %rd45;
	// begin inline asm
	mov.u64 	%rd46, %clock64;
	// end inline asm
	mov.u64 	%rd208, %rd46;
	mov.u64 	%rd98, %rd208;
	mov.u64 	%rd99, %rd207;
	add.s64 	%rd100, %rd96, %rd98;
	add.s64 	%rd101, %rd97, %rd99;
	// begin inline asm
	mov.u64 	%rd47, %clock64;
	// end inline asm
	mov.u64 	%rd207, %rd47;
	// begin inline asm
	mov.u64 	%rd48, %clock64;
	// end inline asm
	mov.u64 	%rd208, %rd48;
	mov.u64 	%rd102, %rd208;
	mov.u64 	%rd103, %rd207;
	add.s64 	%rd104, %rd100, %rd102;
	add.s64 	%rd105, %rd101, %rd103;
	// begin inline asm
	mov.u64 	%rd49, %clock64;
	// end inline asm
	mov.u64 	%rd207, %rd49;
	// begin inline asm
	mov.u64 	%rd50, %clock64;
	// end inline asm
	mov.u64 	%rd208, %rd50;
	mov.u64 	%rd106, %rd208;
	mov.u64 	%rd107, %rd207;
	add.s64 	%rd108, %rd104, %rd106;
	add.s64 	%rd109, %rd105, %rd107;
	// begin inline asm
	mov.u64 	%rd51, %clock64;
	// end inline asm
	mov.u64 	%rd207, %rd51;
	// begin inline asm
	mov.u64 	%rd52, %clock64;
	// end inline asm
	mov.u64 	%rd208, %rd52;
	mov.u64 	%rd110, %rd208;
	mov.u64 	%rd111, %rd207;
	add.s64 	%rd112, %rd108, %rd110;
	add.s64 	%rd113, %rd109, %rd111;
	// begin inline asm
	mov.u64 	%rd53, %clock64;
	// end inline asm
	mov.u64 	%rd207, %rd53;
	// begin inline asm
	mov.u64 	%rd54, %clock64;
	// end inline asm
	mov.u64 	%rd208, %rd54;
	mov.u64 	%rd114, %rd208;
	mov.u64 	%rd115, %rd207;
	add.s64 	%rd116, %rd112, %rd114;
	add.s64 	%rd117, %rd113, %rd115;
	sub.s64 	%rd206, %rd116, %rd117;
	add.s32 	%r16, %r16, 16;
	setp.ne.s32 	%p3, %r16, 0;
	@%p3 bra 	$L__BB2_3;
$L__BB2_4:
	setp.eq.s32 	%p4, %r1, 0;
	@%p4 bra 	$L__BB2_13;
	and.b32  	%r5, %r10, 7;
	setp.lt.u32 	%p5, %r1, 8;
	@%p5 bra 	$L__BB2_7;
	// begin inline asm
	mov.u64 	%rd119, %clock64;
	// end inline asm
	mov.u64 	%rd207, %rd119;
	// begin inline asm
	mov.u64 	%rd120, %clock64;
	// end inline asm
	mov.u64 	%rd208, %rd120;
	mov.u64 	%rd135, %rd208;
	mov.u64 	%rd136, %rd207;
	add.s64 	%rd137, %rd135, %rd206;
	// begin inline asm
	mov.u64 	%rd121, %clock64;
	// end inline asm
	mov.u64 	%rd207, %rd121;
	// begin inline asm
	mov.u64 	%rd122, %clock64;
	// end inline asm
	mov.u64 	%rd208, %rd122;
	mov.u64 	%rd138, %rd208;
	mov.u64 	%rd139, %rd207;
	add.s64 	%rd140, %rd137, %rd138;
	add.s64 	%rd141, %rd136, %rd139;
	// begin inline asm
	mov.u64 	%rd123, %clock64;
	// end inline asm
	mov.u64 	%rd207, %rd123;
	// begin inline asm
	mov.u64 	%rd124, %clock64;
	// end inline asm
	mov.u64 	%rd208, %rd124;
	mov.u64 	%rd142, %rd208;
	mov.u64 	%rd143, %rd207;
	add.s64 	%rd144, %rd140, %rd142;
	add.s64 	%rd145, %rd141, %rd143;
	// begin inline asm
	mov.u64 	%rd125, %clock64;
	// end inline asm
	mov.u64 	%rd207, %rd125;
	// begin inline asm
	mov.u64 	%rd126, %clock64;
	// end inline asm
	mov.u64 	%rd208, %rd126;
	mov.u64 	%rd146, %rd208;
	mov.u64 	%rd147, %rd207;
	add.s64 	%rd148, %rd144, %rd146;
	add.s64 	%rd149, %rd145, %rd147;
	// begin inline asm
	mov.u64 	%rd127, %clock64;
	// end inline asm
	mov.u64 	%rd207, %rd127;
	// begin inline asm
	mov.u64 	%rd128, %clock64;
	// end inline asm
	mov.u64 	%rd208, %rd128;
	mov.u64 	%rd150, %rd208;
	mov.u64 	%rd151, %rd207;
	add.s64 	%rd152, %rd148, %rd150;
	add.s64 	%rd153, %rd149, %rd151;
	// begin inline asm
	mov.u64 	%rd129, %clock64;
	// end inline asm
	mov.u64 	%rd207, %rd129;
	// begin inline asm
	mov.u64 	%rd130, %clock64;
	// end inline asm
	mov.u64 	%rd208, %rd130;
	mov.u64 	%rd154, %rd208;
	mov.u64 	%rd155, %rd207;
	add.s64 	%rd156, %rd152, %rd154;
	add.s64 	%rd157, %rd153, %rd155;
	// begin inline asm
	mov.u64 	%rd131, %clock64;
	// end inline asm
	mov.u64 	%rd207, %rd131;
	// begin inline asm
	mov.u64 	%rd132, %clock64;
	// end inline asm
	mov.u64 	%rd208, %rd132;
	mov.u64 	%rd158, %rd208;
	mov.u64 	%rd159, %rd207;
	add.s64 	%rd160, %rd156, %rd158;
	add.s64 	%rd161, %rd157, %rd159;
	// begin inline asm
	mov.u64 	%rd133, %clock64;
	// end inline asm
	mov.u64 	%rd207, %rd133;
	// begin inline asm
	mov.u64 	%rd134, %clock64;
	// end inline asm
	mov.u64 	%rd208, %rd134;
	mov.u64 	%rd162, %rd208;
	mov.u64 	%rd163, %rd207;
	add.s64 	%rd164, %rd160, %rd162;
	add.s64 	%rd165, %rd161, %rd163;
	sub.s64 	%rd206, %rd164, %rd165;
$L__BB2_7:
	setp.eq.s32 	%p6, %r5, 0;
	@%p6 bra 	$L__BB2_13;
	and.b32  	%r6, %r10, 3;
	setp.lt.u32 	%p7, %r5, 4;
	@%p7 bra 	$L__BB2_10;
	// begin inline asm
	mov.u64 	%rd167, %clock64;
	// end inline asm
	mov.u64 	%rd207, %rd167;
	// begin inline asm
	mov.u64 	%rd168, %clock64;
	// end inline asm
	mov.u64 	%rd208, %rd168;
	mov.u64 	%rd175, %rd208;
	mov.u64 	%rd176, %rd207;
	add.s64 	%rd177, %rd175, %rd206;
	// begin inline asm
	mov.u64 	%rd169, %clock64;
	// end inline asm
	mov.u64 	%rd207, %rd169;
	// begin inline asm
	mov.u64 	%rd170, %clock64;
	// end inline asm
	mov.u64 	%rd208, %rd170;
	mov.u64 	%rd178, %rd208;
	mov.u64 	%rd179, %rd207;
	add.s64 	%rd180, %rd177, %rd178;
	add.s64 	%rd181, %rd176, %rd179;
	// begin inline asm
	mov.u64 	%rd171, %clock64;
	// end inline asm
	mov.u64 	%rd207, %rd171;
	// begin inline asm
	mov.u64 	%rd172, %clock64;
	// end inline asm
	mov.u64 	%rd208, %rd172;
	mov.u64 	%rd182, %rd208;
	mov.u64 	%rd183, %rd207;
	add.s64 	%rd184, %rd180, %rd182;
	add.s64 	%rd185, %rd181, %rd183;
	// begin inline asm
	mov.u64 	%rd173, %clock64;
	// end inline asm
	mov.u64 	%rd207, %rd173;
	// begin inline asm
	mov.u64 	%rd174, %clock64;
	// end inline asm
	mov.u64 	%rd208, %rd174;
	mov.u64 	%rd186, %rd208;
	mov.u64 	%rd187, %rd207;
	add.s64 	%rd188, %rd184, %rd186;
	add.s64 	%rd189, %rd185, %rd187;
	sub.s64 	%rd206, %rd188, %rd189;
$L__BB2_10:
	setp.eq.s32 	%p8, %r6, 0;
	@%p8 bra 	$L__BB2_13;
	neg.s32 	%r17, %r6;
$L__BB2_12:
	.pragma "nounroll";
	// begin inline asm
	mov.u64 	%rd190, %clock64;
	// end inline asm
	mov.u64 	%rd207, %rd190;
	// begin inline asm
	mov.u64 	%rd191, %clock64;
	// end inline asm
	mov.u64 	%rd208, %rd191;
	mov.u64 	%rd192, %rd208;
	mov.u64 	%rd193, %rd207;
	add.s64 	%rd194, %rd192, %rd206;
	sub.s64 	%rd206, %rd194, %rd193;
	add.s32 	%r17, %r17, 1;
	setp.ne.s32 	%p9, %r17, 0;
	@%p9 bra 	$L__BB2_12;
$L__BB2_13:
	cvta.to.global.u64 	%rd195, %rd16;
	mov.u32 	%r12, %tid.x;
	mov.u32 	%r13, %ntid.x;
	mov.u32 	%r14, %ctaid.x;
	mad.lo.s32 	%r15, %r14, %r13, %r12;
	mul.wide.s32 	%rd196, %r15, 8;
	add.s64 	%rd197, %rd195, %rd196;
	st.global.u64 	[%rd197], %rd206;
	ret;

}


// ===== COMPILED SASS (sm_100) =====

	.target	sm_100

	.elftype	@"ET_EXEC"


//--------------------- .note.nv.tkinfo           --------------------------
	.section	.note.nv.tkinfo,"",@"SHT_NOTE"
	.sectionflags	@"SHF_NOTE_NV_TKINFO"
	.tkinfo
        /*0018*/ 	.word	0x00000002
        /*0030*/ 	.string	""
        /*0030*/ 	.string	"ptxas"
        /*0030*/ 	.string	"Cuda compilation tools, release 13.0, V13.0.88"
        /*0030*/ 	.string	"Build cuda_13.0.r13.0/compiler.36424714_0"
        /*0030*/ 	.string	"-arch sm_100 -m 64 "



//--------------------- .note.nv.cuinfo           --------------------------
	.section	.note.nv.cuinfo,"",@"SHT_NOTE"
	.sectionflags	@"SHF_NOTE_NV_CUINFO"
        /*0018*/ 	.short	0x0002
        /*001a*/ 	.short	0x0064
        /*001c*/ 	.short	0x0082
	.zero		2


//--------------------- .nv.info                  --------------------------
	.section	.nv.info,"",@"SHT_CUDA_INFO"
	.align	4


	//----- nvinfo : EIATTR_REGCOUNT
	.align		4
        /*0000*/ 	.byte	0x04, 0x2f
        /*0002*/ 	.short	(.L_1 - .L_0)
	.align		4
.L_0:
        /*0004*/ 	.word	index@(_Z15array_generatoriPd)
        /*0008*/ 	.word	0x0000000a


	//----- nvinfo : EIATTR_FRAME_SIZE
	.align		4
.L_1:
        /*000c*/ 	.byte	0x04, 0x11
        /*000e*/ 	.short	(.L_3 - .L_2)
	.align		4
.L_2:
        /*0010*/ 	.word	index@(_Z15array_generatoriPd)
        /*0014*/ 	.word	0x00000000


	//----- nvinfo : EIATTR_REGCOUNT
	.align		4
.L_3:
        /*0018*/ 	.byte	0x04, 0x2f
        /*001a*/ 	.short	(.L_5 - .L_4)
	.align		4
.L_4:
        /*001c*/ 	.word	index@(_Z13global_memoryiPdiiPy)
        /*0020*/ 	.word	0x0000000c


	//----- nvinfo : EIATTR_FRAME_SIZE
	.align		4
.L_5:
        /*0024*/ 	.byte	0x04, 0x11
        /*0026*/ 	.short	(.L_7 - .L_6)
	.align		4
.L_6:
        /*0028*/ 	.word	index@(_Z13global_memoryiPdiiPy)
        /*002c*/ 	.word	0x00000000


	//----- nvinfo : EIATTR_REGCOUNT
	.align		4
.L_7:
        /*0030*/ 	.byte	0x04, 0x2f
        /*0032*/ 	.short	(.L_9 - .L_8)
	.align		4
.L_8:
        /*0034*/ 	.word	index@(_Z8tid_timeiPy)
        /*0038*/ 	.word	0x00000014


	//----- nvinfo : EIATTR_FRAME_SIZE
	.align		4
.L_9:
        /*003c*/ 	.byte	0x04, 0x11
        /*003e*/ 	.short	(.L_11 - .L_10)
	.align		4
.L_10:
        /*0040*/ 	.word	index@(_Z8tid_timeiPy)
        /*0044*/ 	.word	0x00000000


	//----- nvinfo : EIATTR_MIN_STACK_SIZE
	.align		4
.L_11:
        /*0048*/ 	.byte	0x04, 0x12
        /*004a*/ 	.short	(.L_13 - .L_12)
	.align		4
.L_12:
        /*004c*/ 	.word	index@(_Z8tid_timeiPy)
        /*0050*/ 	.word	0x00000000


	//----- nvinfo : EIATTR_MIN_STACK_SIZE
	.align		4
.L_13:
        /*0054*/ 	.byte	0x04, 0x12
        /*0056*/ 	.short	(.L_15 - .L_14)
	.align		4
.L_14:
        /*0058*/ 	.word	index@(_Z13global_memoryiPdiiPy)
        /*005c*/ 	.word	0x00000000


	//----- nvinfo : EIATTR_MIN_STACK_SIZE
	.align		4
.L_15:
        /*0060*/ 	.byte	0x04, 0x12
        /*0062*/ 	.short	(.L_17 - .L_16)
	.align		4
.L_16:
        /*0064*/ 	.word	index@(_Z15array_generatoriPd)
        /*0068*/ 	.word	0x00000000
.L_17:


//--------------------- .nv.compat                --------------------------
	.section	.nv.compat,"",@"SHT_CUDA_COMPAT_INFO"
	.align	4
        /*0000*/ 	.byte	0x02, 0x09, 0x00, 0x00, 0x02, 0x02, 0x01, 0x00, 0x02, 0x05, 0x05, 0x00, 0x03, 0x07, 0x01, 0x01
        /*0010*/ 	.byte	0x02, 0x03, 0x00, 0x00, 0x02, 0x06, 0x01, 0x00, 0x04, 0x0b, 0x08, 0x00, 0x09, 0x00, 0x00, 0x00
        /*0020*/ 	.byte	0x00, 0x00, 0x00, 0x00


//--------------------- .nv.info._Z8tid_timeiPy   --------------------------
	.section	.nv.info._Z8tid_timeiPy,"",@"SHT_CUDA_INFO"
	.sectionflags	@""
	.align	4


	//----- nvinfo : EIATTR_CUDA_API_VERSION
	.align		4
        /*0000*/ 	.byte	0x04, 0x37
        /*0002*/ 	.short	(.L_19 - .L_18)
.L_18:
        /*0004*/ 	.word	0x00000082


	//----- nvinfo : EIATTR_KPARAM_INFO
	.align		4
.L_19:
        /*0008*/ 	.byte	0x04, 0x17
        /*000a*/ 	.short	(.L_21 - .L_20)
.L_20:
        /*000c*/ 	.word	0x00000000
        /*0010*/ 	.short	0x0001
        /*0012*/ 	.short	0x0008
        /*0014*/ 	.byte	0x00, 0xf5, 0x21, 0x00


	//----- nvinfo : EIATTR_KPARAM_INFO
	.align		4
.L_21:
        /*0018*/ 	.byte	0x04, 0x17
        /*001a*/ 	.short	(.L_23 - .L_22)
.L_22:
        /*001c*/ 	.word	0x00000000
        /*0020*/ 	.short	0x0000
        /*0022*/ 	.short	0x0000
        /*0024*/ 	.byte	0x00, 0xf0, 0x11, 0x00


	//----- nvinfo : EIATTR_SPARSE_MMA_MASK
	.align		4
.L_23:
        /*0028*/ 	.byte	0x03, 0x50
        /*002a*/ 	.short	0x0000


	//----- nvinfo : EIATTR_MAXREG_COUNT
	.align		4
        /*002c*/ 	.byte	0x03, 0x1b
        /*002e*/ 	.short	0x00ff


	//----- nvinfo : EIATTR_MERCURY_ISA_VERSION
	.align		4
        /*0030*/ 	.byte	0x03, 0x5f
        /*0032*/ 	.short	0x0101


	//----- nvinfo : EIATTR_VRC_CTA_INIT_COUNT
	.align		4
        /*0034*/ 	.byte	0x02, 0x4a
	.zero		1
	.zero		1


	//----- nvinfo : EIATTR_EXIT_INSTR_OFFSETS
	.align		4
        /*0038*/ 	.byte	0x04, 0x1c
        /*003a*/ 	.short	(.L_25 - .L_24)


	//   ....[0]....
.L_24:
        /*003c*/ 	.word	0x000009f0


	//----- nvinfo : EIATTR_CBANK_PARAM_SIZE
	.align		4
.L_25:
        /*0040*/ 	.byte	0x03, 0x19
        /*0042*/ 	.short	0x0010


	//----- nvinfo : EIATTR_PARAM_CBANK
	.align		4
        /*0044*/ 	.byte	0x04, 0x0a
        /*0046*/ 	.short	(.L_27 - .L_26)
	.align		4
.L_26:
        /*0048*/ 	.word	index@(.nv.constant0._Z8tid_timeiPy)
        /*004c*/ 	.short	0x0380
        /*004e*/ 	.short	0x0010


	//----- nvinfo : EIATTR_SW_WAR
	.align		4
.L_27:
        /*0050*/ 	.byte	0x04, 0x36
        /*0052*/ 	.short	(.L_29 - .L_28)
.L_28:
        /*0054*/ 	.word	0x00000008
.L_29:


//--------------------- .nv.info._Z13global_memoryiPdiiPy --------------------------
	.section	.nv.info._Z13global_memoryiPdiiPy,"",@"SHT_CUDA_INFO"
	.sectionflags	@""
	.align	4


	//----- nvinfo : EIATTR_CUDA_API_VERSION
	.align		4
        /*0000*/ 	.byte	0x04, 0x37
        /*0002*/ 	.short	(.L_31 - .L_30)
.L_30:
        /*0004*/ 	.word	0x00000082


	//----- nvinfo : EIATTR_KPARAM_INFO
	.align		4
.L_31:
        /*0008*/ 	.byte	0x04, 0x17
        /*000a*/ 	.short	(.L_33 - .L_32)
.L_32:
        /*000c*/ 	.word	0x00000000
        /*0010*/ 	.short	0x0004
        /*0012*/ 	.short	0x0018
        /*0014*/ 	.byte	0x00, 0xf5, 0x21, 0x00


	//----- nvinfo : EIATTR_KPARAM_INFO
	.align		4
.L_33:
        /*0018*/ 	.byte	0x04, 0x17
        /*001a*/ 	.short	(.L_35 - .L_34)
.L_34:
        /*001c*/ 	.word	0x00000000
        /*0020*/ 	.short	0x0003
        /*0022*/ 	.short	0x0014
        /*0024*/ 	.byte	0x00, 0xf0, 0x11, 0x00


	//----- nvinfo : EIATTR_KPARAM_INFO
	.align		4
.L_35:
        /*0028*/ 	.byte	0x04, 0x17
        /*002a*/ 	.short	(.L_37 - .L_36)
.L_36:
        /*002c*/ 	.word	0x00000000
        /*0030*/ 	.short	0x0002
        /*0032*/ 	.short	0x0010
        /*0034*/ 	.byte	0x00, 0xf0, 0x11, 0x00


	//----- nvinfo : EIATTR_KPARAM_INFO
	.align		4
.L_37:
        /*0038*/ 	.byte	0x04, 0x17
        /*003a*/ 	.short	(.L_39 - .L_38)
.L_38:
        /*003c*/ 	.word	0x00000000
        /*0040*/ 	.short	0x0001
        /*0042*/ 	.short	0x0008
        /*0044*/ 	.byte	0x00, 0xf5, 0x21, 0x00


	//----- nvinfo : EIATTR_KPARAM_INFO
	.align		4
.L_39:
        /*0048*/ 	.byte	0x04, 0x17
        /*004a*/ 	.short	(.L_41 - .L_40)
.L_40:
        /*004c*/ 	.word	0x00000000
        /*0050*/ 	.short	0x0000
        /*0052*/ 	.short	0x0000
        /*0054*/ 	.byte	0x00, 0xf0, 0x11, 0x00


	//----- nvinfo : EIATTR_SPARSE_MMA_MASK
	.align		4
.L_41:
        /*0058*/ 	.byte	0x03, 0x50
        /*005a*/ 	.short	0x0000


	//----- nvinfo : EIATTR_MAXREG_COUNT
	.align		4
        /*005c*/ 	.byte	0x03, 0x1b
        /*005e*/ 	.short	0x00ff


	//----- nvinfo : EIATTR_MERCURY_ISA_VERSION
	.align		4
        /*0060*/ 	.byte	0x03, 0x5f
        /*0062*/ 	.short	0x0101


	//----- nvinfo : EIATTR_VRC_CTA_INIT_COUNT
	.align		4
        /*0064*/ 	.byte	0x02, 0x4a
	.zero		1
	.zero		1


	//----- nvinfo : EIATTR_EXIT_INSTR_OFFSETS
	.align		4
        /*0068*/ 	.byte	0x04, 0x1c
        /*006a*/ 	.short	(.L_43 - .L_42)


	//   ....[0]....
.L_42:
        /*006c*/ 	.word	0x000009c0


	//----- nvinfo : EIATTR_CBANK_PARAM_SIZE
	.align		4
.L_43:
        /*0070*/ 	.byte	0x03, 0x19
        /*0072*/ 	.short	0x0020


	//----- nvinfo : EIATTR_PARAM_CBANK
	.align		4
        /*0074*/ 	.byte	0x04, 0x0a
        /*0076*/ 	.short	(.L_45 - .L_44)
	.align		4
.L_44:
        /*0078*/ 	.word	index@(.nv.constant0._Z13global_memoryiPdiiPy)
        /*007c*/ 	.short	0x0380
        /*007e*/ 	.short	0x0020


	//----- nvinfo : EIATTR_SW_WAR
	.align		4
.L_45:
        /*0080*/ 	.byte	0x04, 0x36
        /*0082*/ 	.short	(.L_47 - .L_46)
.L_46:
        /*0084*/ 	.word	0x00000008
.L_47:


//--------------------- .nv.info._Z15array_generatoriPd --------------------------
	.section	.nv.info._Z15array_generatoriPd,"",@"SHT_CUDA_INFO"
	.sectionflags	@""
	.align	4


	//----- nvinfo : EIATTR_CUDA_API_VERSION
	.align		4
        /*0000*/ 	.byte	0x04, 0x37
        /*0002*/ 	.short	(.L_49 - .L_48)
.L_48:
        /*0004*/ 	.word	0x00000082


	//----- nvinfo : EIATTR_KPARAM_INFO
	.align		4
.L_49:
        /*0008*/ 	.byte	0x04, 0x17
        /*000a*/ 	.short	(.L_51 - .L_50)
.L_50:
        /*000c*/ 	.word	0x00000000
        /*0010*/ 	.short	0x0001
        /*0012*/ 	.short	0x0008
        /*0014*/ 	.byte	0x00, 0xf5, 0x21, 0x00


	//----- nvinfo : EIATTR_KPARAM_INFO
	.align		4
.L_51:
        /*0018*/ 	.byte	0x04, 0x17
        /*001a*/ 	.short	(.L_53 - .L_52)
.L_52:
        /*001c*/ 	.word	0x00000000
        /*0020*/ 	.short	0x0000
        /*0022*/ 	.short	0x0000
        /*0024*/ 	.byte	0x00, 0xf0, 0x11, 0x00


	//----- nvinfo : EIATTR_SPARSE_MMA_MASK
	.align		4
.L_53:
        /*0028*/ 	.byte	0x03, 0x50
        /*002a*/ 	.short	0x0000


	//----- nvinfo : EIATTR_MAXREG_COUNT
	.align		4
        /*002c*/ 	.byte	0x03, 0x1b
        /*002e*/ 	.short	0x00ff


	//----- nvinfo : EIATTR_MERCURY_ISA_VERSION
	.align		4
        /*0030*/ 	.byte	0x03, 0x5f
        /*0032*/ 	.short	0x0101


	//----- nvinfo : EIATTR_VRC_CTA_INIT_COUNT
	.align		4
        /*0034*/ 	.byte	0x02, 0x4a
	.zero		1
	.zero		1


	//----- nvinfo : EIATTR_EXIT_INSTR_OFFSETS
	.align		4
        /*0038*/ 	.byte	0x04, 0x1c
        /*003a*/ 	.short	(.L_55 - .L_54)


	//   ....[0]....
.L_54:
        /*003c*/ 	.word	0x000000f0


	//----- nvinfo : EIATTR_CBANK_PARAM_SIZE
	.align		4
.L_55:
        /*0040*/ 	.byte	0x03, 0x19
        /*0042*/ 	.short	0x0010


	//----- nvinfo : EIATTR_PARAM_CBANK
	.align		4
        /*0044*/ 	.byte	0x04, 0x0a
        /*0046*/ 	.short	(.L_57 - .L_56)
	.align		4
.L_56:
        /*0048*/ 	.word	index@(.nv.constant0._Z15array_generatoriPd)
        /*004c*/ 	.short	0x0380
        /*004e*/ 	.short	0x0010


	//----- nvinfo : EIATTR_SW_WAR
	.align		4
.L_57:
        /*0050*/ 	.byte	0x04, 0x36
        /*0052*/ 	.short	(.L_59 - .L_58)
.L_58:
        /*0054*/ 	.word	0x00000008
.L_59:


//--------------------- .nv.callgraph             --------------------------
	.section	.nv.callgraph,"",@"SHT_CUDA_CALLGRAPH"
	.align	4
	.sectionentsize	8
	.align		4
        /*0000*/ 	.word	0x00000000
	.align		4
        /*0004*/ 	.word	0xffffffff
	.align		4
        /*0008*/ 	.word	0x00000000
	.align		4
        /*000c*/ 	.word	0xfffffffe
	.align		4
        /*0010*/ 	.word	0x00000000
	.align		4
        /*0014*/ 	.word	0xfffffffd
	.align		4
        /*0018*/ 	.word	0x00000000
	.align		4
        /*001c*/ 	.word	0xfffffffc


//--------------------- .text._Z8tid_timeiPy      --------------------------
	.section	.text._Z8tid_timeiPy,"ax",@progbits
	.align	128
        .global         _Z8tid_timeiPy
        .type           _Z8tid_timeiPy,@function
        .size           _Z8tid_timeiPy,(.L_x_15 - _Z8tid_timeiPy)
        .other          _Z8tid_timeiPy,@"STO_CUDA_ENTRY STV_DEFAULT"
_Z8tid_timeiPy:
.text._Z8tid_timeiPy:
[----:B------:R-:W-:Y:S01]  /*0000*/  LDC R1, c[0x0][0x37c] ;  /* 0x0000df00ff017b82 */ /* 0x000fe20000000800 */
[----:B------:R-:W0:Y:S01]  /*0010*/  LDCU UR5, c[0x0][0x380] ;  /* 0x00007000ff0577ac */ /* 0x000e220008000800 */
[----:B------:R-:W-:Y:S02]  /*0020*/  IMAD.MOV.U32 R0, RZ, RZ, RZ ;  /* 0x000000ffff007224 */ /* 0x000fe400078e00ff */
[----:B------:R-:W-:Y:S01]  /*0030*/  IMAD.MOV.U32 R3, RZ, RZ, RZ ;  /* 0x000000ffff037224 */ /* 0x000fe200078e00ff */
[----:B------:R-:W1:Y:S01]  /*0040*/  LDCU.64 UR8, c[0x0][0x358] ;  /* 0x00006b00ff0877ac */ /* 0x000e620008000a00 */
[----:B0-----:R-:W-:-:S09]  /*0050*/  UISETP.GE.AND UP0, UPT, UR5, 0x1, UPT ;  /* 0x000000010500788c */ /* 0x001fd2000bf06270 */
[----:B-1----:R-:W-:Y:S05]  /*0060*/  BRA.U !UP0, `(.L_x_0) ;  /* 0x0000000908407547 */ /* 0x002fea000b800000 */
[----:B------:R-:W-:Y:S01]  /*0070*/  UISETP.GE.U32.AND UP0, UPT, UR5, 0x10, UPT ;  /* 0x000000100500788c */ /* 0x000fe2000bf06070 */
[----:B------:R-:W-:Y:S01]  /*0080*/  IMAD.MOV.U32 R0, RZ, RZ, RZ ;  /* 0x000000ffff007224 */ /* 0x000fe200078e00ff */
[----:B------:R-:W-:Y:S01]  /*0090*/  ULOP3.LUT UR6, UR5, 0xf, URZ, 0xc0, !UPT ;  /* 0x0000000f05067892 */ /* 0x000fe2000f8ec0ff */
[----:B------:R-:W-:-:S06]  /*00a0*/  IMAD.MOV.U32 R3, RZ, RZ, RZ ;  /* 0x000000ffff037224 */ /* 0x000fcc00078e00ff */
[----:B------:R-:W-:Y:S05]  /*00b0*/  BRA.U !UP0, `(.L_x_1) ;  /* 0x00000005081c7547 */ /* 0x000fea000b800000 */
[----:B------:R-:W-:Y:S01]  /*00c0*/  ULOP3.LUT UR4, UR5, 0x7ffffff0, URZ, 0xc0, !UPT ;  /* 0x7ffffff005047892 */ /* 0x000fe2000f8ec0ff */
[----:B------:R-:W-:Y:S02]  /*00d0*/  IMAD.MOV.U32 R0, RZ, RZ, RZ ;  /* 0x000000ffff007224 */ /* 0x000fe400078e00ff */
[----:B------:R-:W-:Y:S01]  /*00e0*/  IMAD.MOV.U32 R3, RZ, RZ, RZ ;  /* 0x000000ffff037224 */ /* 0x000fe200078e00ff */
[----:B------:R-:W-:-:S12]  /*00f0*/  UIADD3 UR4, UPT, UPT, -UR4, URZ, URZ ;  /* 0x000000ff04047290 */ /* 0x000fd8000fffe1ff */
.L_x_2:
[----:B------:R-:W-:Y:S02]  /*0100*/  CS2R R4, SR_CLOCKLO ;  /* 0x0000000000047805 */ /* 0x000fe40000015000 */
[----:B------:R-:W-:Y:S02]  /*0110*/  CS2R R6, SR_CLOCKLO ;  /* 0x0000000000067805 */ /* 0x000fe40000015000 */
[----:B------:R-:W-:Y:S02]  /*0120*/  CS2R R8, SR_CLOCKLO ;  /* 0x0000000000087805 */ /* 0x000fe40000015000 */
[----:B------:R-:W-:-:S06]  /*0130*/  CS2R R10, SR_CLOCKLO ;  /* 0x00000000000a7805 */ /* 0x000fcc0000015000 */
[----:B------:R-:W-:-:S04]  /*0140*/  IADD3 R17, P0, P1, R10, R6, R0 ;  /* 0x000000060a117210 */ /* 0x000fc8000791e000 */
[----:B------:R-:W-:Y:S02]  /*0150*/  IADD3.X R11, PT, PT, R11, R7, R3, P0, P1 ;  /* 0x000000070b0b7210 */ /* 0x000fe400007e2403 */
[----:B------:R-:W-:Y:S02]  /*0160*/  CS2R R2, SR_CLOCKLO ;  /* 0x0000000000027805 */ /* 0x000fe40000015000 */
[----:B------:R-:W-:-:S04]  /*0170*/  CS2R R6, SR_CLOCKLO ;  /* 0x0000000000067805 */ /* 0x000fc80000015000 */
[----:B------:R-:W-:-:S04]  /*0180*/  IADD3 R13, P0, P1, R2, R4, R8 ;  /* 0x00000004020d7210 */ /* 0x000fc8000791e008 */
[----:B------:R-:W-:Y:S02]  /*0190*/  IADD3.X R15, PT, PT, R3, R5, R9, P0, P1 ;  /* 0x00000005030f7210 */ /* 0x000fe400007e2409 */
        /* <DEDUP_REMOVED lines=49> */
[----:B------:R-:W-:Y:S01]  /*04b0*/  CS2R R4, SR_CLOCKLO ;  /* 0x0000000000047805 */ /* 0x000fe20000015000 */
[----:B------:R-:W-:-:S05]  /*04c0*/  UIADD3 UR4, UPT, UPT, UR4, 0x10, URZ ;  /* 0x0000001004047890 */ /* 0x000fca000fffe0ff */
[----:B------:R-:W-:Y:S01]  /*04d0*/  IADD3 R9, P0, P1, R4, R9, R6 ;  /* 0x0000000904097210 */ /* 0x000fe2000791e006 */
[----:B------:R-:W-:-:S03]  /*04e0*/  UISETP.NE.AND UP0, UPT, UR4, URZ, UPT ;  /* 0x000000ff0400728c */ /* 0x000fc6000bf05270 */
[----:B------:R-:W-:Y:S02]  /*04f0*/  IADD3 R0, P2, P3, R9, -R0, -R2 ;  /* 0x8000000009007210 */ /* 0x000fe40007b5e802 */
[----:B------:R-:W-:-:S04]  /*0500*/  IADD3.X R5, PT, PT, R5, R11, R7, P0, P1 ;  /* 0x0000000b05057210 */ /* 0x000fc800007e2407 */
[----:B------:R-:W-:Y:S01]  /*0510*/  IADD3.X R3, PT, PT, R5, ~R8, ~R3, P2, P3 ;  /* 0x8000000805037210 */ /* 0x000fe200017e6c03 */
[----:B------:R-:W-:Y:S06]  /*0520*/  BRA.U UP0, `(.L_x_2) ;  /* 0xfffffff900f47547 */ /* 0x000fec000b83ffff */
.L_x_1:
[----:B------:R-:W-:-:S09]  /*0530*/  UISETP.NE.AND UP0, UPT, UR6, URZ, UPT ;  /* 0x000000ff0600728c */ /* 0x000fd2000bf05270 */
[----:B------:R-:W-:Y:S05]  /*0540*/  BRA.U !UP0, `(.L_x_0) ;  /* 0x0000000508087547 */ /* 0x000fea000b800000 */
[----:B------:R-:W-:Y:S02]  /*0550*/  UISETP.GE.U32.AND UP0, UPT, UR6, 0x8, UPT ;  /* 0x000000080600788c */ /* 0x000fe4000bf06070 */
[----:B------:R-:W-:-:S07]  /*0560*/  ULOP3.LUT UR7, UR5, 0x7, URZ, 0xc0, !UPT ;  /* 0x0000000705077892 */ /* 0x000fce000f8ec0ff */
[----:B------:R-:W-:Y:S05]  /*0570*/  BRA.U !UP0, `(.L_x_3) ;  /* 0x0000000108807547 */ /* 0x000fea000b800000 */
        /* <DEDUP_REMOVED lines=29> */
[----:B------:R-:W-:Y:S02]  /*0750*/  IADD3 R0, P2, P3, R9, -R0, -R2 ;  /* 0x8000000009007210 */ /* 0x000fe40007b5e802 */
[----:B------:R-:W-:-:S04]  /*0760*/  IADD3.X R5, PT, PT, R5, R11, R7, P0, P1 ;  /* 0x0000000b05057210 */ /* 0x000fc800007e2407 */
[----:B------:R-:W-:-:S07]  /*0770*/  IADD3.X R3, PT, PT, R5, ~R8, ~R3, P2, P3 ;  /* 0x8000000805037210 */ /* 0x000fce00017e6c03 */
.L_x_3:
        /* <DEDUP_REMOVED lines=21> */
.L_x_4:
[----:B------:R-:W-:-:S09]  /*08d0*/  UISETP.NE.AND UP0, UPT, UR4, URZ, UPT ;  /* 0x000000ff0400728c */ /* 0x000fd2000bf05270 */
[----:B------:R-:W-:Y:S05]  /*08e0*/  BRA.U !UP0, `(.L_x_0) ;  /* 0x0000000108207547 */ /* 0x000fea000b800000 */
[----:B------:R-:W-:-:S12]  /*08f0*/  UIADD3 UR4, UPT, UPT, -UR4, URZ, URZ ;  /* 0x000000ff04047290 */ /* 0x000fd8000fffe1ff */
.L_x_5:
[----:B------:R-:W-:Y:S02]  /*0900*/  CS2R R4, SR_CLOCKLO ;  /* 0x0000000000047805 */ /* 0x000fe40000015000 */
[----:B------:R-:W-:Y:S01]  /*0910*/  CS2R R6, SR_CLOCKLO ;  /* 0x0000000000067805 */ /* 0x000fe20000015000 */
[----:B------:R-:W-:-:S05]  /*0920*/  UIADD3 UR4, UPT, UPT, UR4, 0x1, URZ ;  /* 0x0000000104047890 */ /* 0x000fca000fffe0ff */
[----:B------:R-:W-:Y:S01]  /*0930*/  IADD3 R0, P0, P1, -R4, R6, R0 ;  /* 0x0000000604007210 */ /* 0x000fe2000791e100 */
[----:B------:R-:W-:-:S03]  /*0940*/  UISETP.NE.AND UP0, UPT, UR4, URZ, UPT ;  /* 0x000000ff0400728c */ /* 0x000fc6000bf05270 */
[----:B------:R-:W-:-:S06]  /*0950*/  IADD3.X R3, PT, PT, ~R5, R7, R3, P0, P1 ;  /* 0x0000000705037210 */ /* 0x000fcc00007e2503 */
[----:B------:R-:W-:Y:S05]  /*0960*/  BRA.U UP0, `(.L_x_5) ;  /* 0xfffffffd00e47547 */ /* 0x000fea000b83ffff */
.L_x_0:
[----:B------:R-:W0:Y:S01]  /*0970*/  S2R R7, SR_TID.X ;  /* 0x0000000000077919 */ /* 0x000e220000002100 */
[----:B------:R-:W1:Y:S01]  /*0980*/  LDC.64 R4, c[0x0][0x388] ;  /* 0x0000e200ff047b82 */ /* 0x000e620000000a00 */
[----:B------:R-:W0:Y:S01]  /*0990*/  LDCU UR4, c[0x0][0x360] ;  /* 0x00006c00ff0477ac */ /* 0x000e220008000800 */
[----:B------:R-:W0:Y:S02]  /*09a0*/  S2R R2, SR_CTAID.X ;  /* 0x0000000000027919 */ /* 0x000e240000002500 */
[----:B0-----:R-:W-:Y:S02]  /*09b0*/  IMAD R7, R2, UR4, R7 ;  /* 0x0000000402077c24 */ /* 0x001fe4000f8e0207 */
[----:B------:R-:W-:Y:S02]  /*09c0*/  IMAD.MOV.U32 R2, RZ, RZ, R0 ;  /* 0x000000ffff027224 */ /* 0x000fe400078e0000 */
[----:B-1----:R-:W-:-:S05]  /*09d0*/  IMAD.WIDE R4, R7, 0x8, R4 ;  /* 0x0000000807047825 */ /* 0x002fca00078e0204 */
[----:B------:R-:W-:Y:S01]  /*09e0*/  STG.E.64 desc[UR8][R4.64], R2 ;  /* 0x0000000204007986 */ /* 0x000fe2000c101b08 */
[----:B------:R-:W-:Y:S05]  /*09f0*/  EXIT ;  /* 0x000000000000794d */ /* 0x000fea0003800000 */
.L_x_6:
[----:B------:R-:W-:-:S00]  /*0a00*/  BRA `(.L_x_6) ;  /* 0xfffffffc00fc7947 */ /* 0x000fc0000383ffff */
[----:B------:R-:W-:-:S00]  /*0a10*/  NOP ;  /* 0x0000000000007918 */ /* 0x000fc00000000000 */
        /* <DEDUP_REMOVED lines=14> */
.L_x_15:


//--------------------- .text._Z13global_memoryiPdiiPy --------------------------
	.section	.text._Z13global_memoryiPdiiPy,"ax",@progbits
	.align	128
        .global         _Z13global_memoryiPdiiPy
        .type           _Z13global_memoryiPdiiPy,@function
        .size           _Z13global_memoryiPdiiPy,(.L_x_16 - _Z13global_memoryiPdiiPy)
        .other          _Z13global_memoryiPdiiPy,@"STO_CUDA_ENTRY STV_DEFAULT"
_Z13global_memoryiPdiiPy:
.text._Z13global_memoryiPdiiPy:
[----:B------:R-:W-:Y:S01]  /*0000*/  LDC R1, c[0x0][0x37c] ;  /* 0x0000df00ff017b82 */ /* 0x000fe20000000800 */
[----:B------:R-:W0:Y:S07]  /*0010*/  LDCU UR5, c[0x0][0x394] ;  /* 0x00007280ff0577ac */ /* 0x000e2e0008000800 */
[----:B------:R-:W1:Y:S01]  /*0020*/  S2UR UR10, SR_CTAID.X ;  /* 0x00000000000a79c3 */ /* 0x000e620000002500 */
[----:B------:R-:W-:Y:S02]  /*0030*/  IMAD.MOV.U32 R0, RZ, RZ, RZ ;  /* 0x000000ffff007224 */ /* 0x000fe400078e00ff */
[----:B------:R-:W-:Y:S01]  /*0040*/  IMAD.MOV.U32 R9, RZ, RZ, RZ ;  /* 0x000000ffff097224 */ /* 0x000fe200078e00ff */
[----:B------:R-:W2:Y:S01]  /*0050*/  LDCU.64 UR8, c[0x0][0x358] ;  /* 0x00006b00ff0877ac */ /* 0x000ea20008000a00 */
[----:B0-----:R-:W-:-:S09]  /*0060*/  UISETP.GE.AND UP0, UPT, UR5, 0x1, UPT ;  /* 0x000000010500788c */ /* 0x001fd2000bf06270 */
[----:B------:R-:W-:Y:S05]  /*0070*/  BRA.U !UP0, `(.L_x_7) ;  /* 0x0000000908307547 */ /* 0x000fea000b800000 */
[----:B------:R-:W-:Y:S02]  /*0080*/  UISETP.GE.U32.AND UP0, UPT, UR5, 0x10, UPT ;  /* 0x000000100500788c */ /* 0x000fe4000bf06070 */
[----:B------:R-:W-:-:S07]  /*0090*/  ULOP3.LUT UR6, UR5, 0xf, URZ, 0xc0, !UPT ;  /* 0x0000000f05067892 */ /* 0x000fce000f8ec0ff */
[----:B------:R-:W-:Y:S05]  /*00a0*/  BRA.U !UP0, `(.L_x_8) ;  /* 0x0000000508147547 */ /* 0x000fea000b800000 */
[----:B------:R-:W-:-:S04]  /*00b0*/  ULOP3.LUT UR4, UR5, 0x7ffffff0, URZ, 0xc0, !UPT ;  /* 0x7ffffff005047892 */ /* 0x000fc8000f8ec0ff */
[----:B------:R-:W-:-:S12]  /*00c0*/  UIADD3 UR4, UPT, UPT, -UR4, URZ, URZ ;  /* 0x000000ff04047290 */ /* 0x000fd8000fffe1ff */
.L_x_9:
[----:B------:R-:W-:Y:S02]  /*00d0*/  CS2R R2, SR_CLOCKLO ;  /* 0x0000000000027805 */ /* 0x000fe40000015000 */
[----:B------:R-:W-:-:S06]  /*00e0*/  CS2R R4, SR_CLOCKLO ;  /* 0x0000000000047805 */ /* 0x000fcc0000015000 */
[----:B------:R-:W-:-:S04]  /*00f0*/  IADD3 R7, P0, P1, R0, R4, -R2 ;  /* 0x0000000400077210 */ /* 0x000fc8000791e802 */
[----:B------:R-:W-:Y:S02]  /*0100*/  IADD3.X R9, PT, PT, R9, R5, ~R3, P0, P1 ;  /* 0x0000000509097210 */ /* 0x000fe400007e2c03 */
        /* <DEDUP_REMOVED lines=57> */
[----:B------:R-:W-:Y:S01]  /*04a0*/  CS2R R4, SR_CLOCKLO ;  /* 0x0000000000047805 */ /* 0x000fe20000015000 */
[----:B------:R-:W-:-:S05]  /*04b0*/  UIADD3 UR4, UPT, UPT, UR4, 0x10, URZ ;  /* 0x0000001004047890 */ /* 0x000fca000fffe0ff */
[----:B------:R-:W-:Y:S01]  /*04c0*/  IADD3 R0, P0, P1, R7, R4, -R2 ;  /* 0x0000000407007210 */ /* 0x000fe2000791e802 */
[----:B------:R-:W-:-:S03]  /*04d0*/  UISETP.NE.AND UP0, UPT, UR4, URZ, UPT ;  /* 0x000000ff0400728c */ /* 0x000fc6000bf05270 */
[----:B------:R-:W-:-:S06]  /*04e0*/  IADD3.X R9, PT, PT, R9, R5, ~R3, P0, P1 ;  /* 0x0000000509097210 */ /* 0x000fcc00007e2c03 */
[----:B------:R-:W-:Y:S05]  /*04f0*/  BRA.U UP0, `(.L_x_9) ;  /* 0xfffffff900f47547 */ /* 0x000fea000b83ffff */
.L_x_8:
[----:B------:R-:W-:-:S09]  /*0500*/  UISETP.NE.AND UP0, UPT, UR6, URZ, UPT ;  /* 0x000000ff0600728c */ /* 0x000fd2000bf05270 */
[----:B------:R-:W-:Y:S05]  /*0510*/  BRA.U !UP0, `(.L_x_7) ;  /* 0x0000000508087547 */ /* 0x000fea000b800000 */
[----:B------:R-:W-:Y:S02]  /*0520*/  UISETP.GE.U32.AND UP0, UPT, UR6, 0x8, UPT ;  /* 0x000000080600788c */ /* 0x000fe4000bf06070 */
[----:B------:R-:W-:-:S07]  /*0530*/  ULOP3.LUT UR7, UR5, 0x7, URZ, 0xc0, !UPT ;  /* 0x0000000705077892 */ /* 0x000fce000f8ec0ff */
[----:B------:R-:W-:Y:S05]  /*0540*/  BRA.U !UP0, `(.L_x_10) ;  /* 0x0000000108807547 */ /* 0x000fea000b800000 */
        /* <DEDUP_REMOVED lines=31> */
[----:B------:R-:W-:-:S09]  /*0740*/  IADD3.X R9, PT, PT, R9, R5, ~R3, P0, P1 ;  /* 0x0000000509097210 */ /* 0x000fd200007e2c03 */
.L_x_10:
        /* <DEDUP_REMOVED lines=21> */
.L_x_11:
[----:B------:R-:W-:-:S09]  /*08a0*/  UISETP.NE.AND UP0, UPT, UR4, URZ, UPT ;  /* 0x000000ff0400728c */ /* 0x000fd2000bf05270 */
[----:B------:R-:W-:Y:S05]  /*08b0*/  BRA.U !UP0, `(.L_x_7) ;  /* 0x0000000108207547 */ /* 0x000fea000b800000 */
[----:B------:R-:W-:-:S12]  /*08c0*/  UIADD3 UR4, UPT, UPT, -UR4, URZ, URZ ;  /* 0x000000ff04047290 */ /* 0x000fd8000fffe1ff */
.L_x_12:
[----:B------:R-:W-:Y:S02]  /*08d0*/  CS2R R2, SR_CLOCKLO ;  /* 0x0000000000027805 */ /* 0x000fe40000015000 */
[----:B------:R-:W-:Y:S01]  /*08e0*/  CS2R R4, SR_CLOCKLO ;  /* 0x0000000000047805 */ /* 0x000fe20000015000 */
[----:B------:R-:W-:-:S05]  /*08f0*/  UIADD3 UR4, UPT, UPT, UR4, 0x1, URZ ;  /* 0x0000000104047890 */ /* 0x000fca000fffe0ff */
[----:B------:R-:W-:Y:S01]  /*0900*/  IADD3 R0, P0, P1, R0, R4, -R2 ;  /* 0x0000000400007210 */ /* 0x000fe2000791e802 */
[----:B------:R-:W-:-:S03]  /*0910*/  UISETP.NE.AND UP0, UPT, UR4, URZ, UPT ;  /* 0x000000ff0400728c */ /* 0x000fc6000bf05270 */
[----:B------:R-:W-:-:S06]  /*0920*/  IADD3.X R9, PT, PT, R9, R5, ~R3, P0, P1 ;  /* 0x0000000509097210 */ /* 0x000fcc00007e2c03 */
[----:B------:R-:W-:Y:S05]  /*0930*/  BRA.U UP0, `(.L_x_12) ;  /* 0xfffffffd00e47547 */ /* 0x000fea000b83ffff */
.L_x_7:
[----:B------:R-:W1:Y:S01]  /*0940*/  S2R R5, SR_TID.X ;  /* 0x0000000000057919 */ /* 0x000e620000002100 */
[----:B------:R-:W1:Y:S08]  /*0950*/  LDC R4, c[0x0][0x390] ;  /* 0x0000e400ff047b82 */ /* 0x000e700000000800 */
[----:B------:R-:W0:Y:S01]  /*0960*/  LDC.64 R2, c[0x0][0x398] ;  /* 0x0000e600ff027b82 */ /* 0x000e220000000a00 */
[----:B-1----:R-:W-:-:S02]  /*0970*/  IMAD R5, R4, UR10, R5 ;  /* 0x0000000a04057c24 */ /* 0x002fc4000f8e0205 */
[----:B------:R-:W-:Y:S02]  /*0980*/  IMAD.MOV.U32 R4, RZ, RZ, R0 ;  /* 0x000000ffff047224 */ /* 0x000fe400078e0000 */
[----:B0-----:R-:W-:-:S04]  /*0990*/  IMAD.WIDE R2, R5, 0x8, R2 ;  /* 0x0000000805027825 */ /* 0x001fc800078e0202 */
[----:B------:R-:W-:-:S05]  /*09a0*/  IMAD.MOV.U32 R5, RZ, RZ, R9 ;  /* 0x000000ffff057224 */ /* 0x000fca00078e0009 */
[----:B--2---:R-:W-:Y:S01]  /*09b0*/  STG.E.64 desc[UR8][R2.64], R4 ;  /* 0x0000000402007986 */ /* 0x004fe2000c101b08 */
[----:B------:R-:W-:Y:S05]  /*09c0*/  EXIT ;  /* 0x000000000000794d */ /* 0x000fea0003800000 */
.L_x_13:
        /* <DEDUP_REMOVED lines=11> */
.L_x_16:


//--------------------- .text._Z15array_generatoriPd --------------------------
	.section	.text._Z15array_generatoriPd,"ax",@progbits
	.align	128
        .global         _Z15array_generatoriPd
        .type           _Z15array_generatoriPd,@function
        .size           _Z15array_generatoriPd,(.L_x_17 - _Z15array_generatoriPd)
        .other          _Z15array_generatoriPd,@"STO_CUDA_ENTRY STV_DEFAULT"
_Z15array_generatoriPd:
.text._Z15array_generatoriPd:
[----:B------:R-:W-:Y:S01]  /*0000*/  LDC R1, c[0x0][0x37c] ;  /* 0x0000df00ff017b82 */ /* 0x000fe20000000800 */
[----:B------:R-:W0:Y:S07]  /*0010*/  S2R R7, SR_TID.X ;  /* 0x0000000000077919 */ /* 0x000e2e0000002100 */
[----:B------:R-:W0:Y:S01]  /*0020*/  S2UR UR4, SR_CTAID.X ;  /* 0x00000000000479c3 */ /* 0x000e220000002500 */
[----:B------:R-:W1:Y:S07]  /*0030*/  LDCU.64 UR6, c[0x0][0x388] ;  /* 0x00007100ff0677ac */ /* 0x000e6e0008000a00 */
[----:B------:R-:W0:Y:S08]  /*0040*/  LDC R0, c[0x0][0x360] ;  /* 0x0000d800ff007b82 */ /* 0x000e300000000800 */
[----:B------:R-:W2:Y:S01]  /*0050*/  LDC.64 R4, c[0x0][0x388] ;  /* 0x0000e200ff047b82 */ /* 0x000ea20000000a00 */
[----:B0-----:R-:W-:Y:S01]  /*0060*/  IMAD R7, R0, UR4, R7 ;  /* 0x0000000400077c24 */ /* 0x001fe2000f8e0207 */
[----:B------:R-:W0:Y:S04]  /*0070*/  LDCU.64 UR4, c[0x0][0x358] ;  /* 0x00006b00ff0477ac */ /* 0x000e280008000a00 */
[C---:B------:R-:W-:Y:S01]  /*0080*/  IADD3 R0, P0, PT, R7.reuse, R0, RZ ;  /* 0x0000000007007210 */ /* 0x040fe20007f1e0ff */
[----:B--2---:R-:W-:-:S03]  /*0090*/  IMAD.WIDE R4, R7, 0x8, R4 ;  /* 0x0000000807047825 */ /* 0x004fc600078e0204 */
[----:B------:R-:W-:Y:S02]  /*00a0*/  LEA.HI.X.SX32 R3, R7, RZ, 0x1, P0 ;  /* 0x000000ff07037211 */ /* 0x000fe400000f0eff */
[----:B-1----:R-:W-:-:S04]  /*00b0*/  LEA R2, P0, R0, UR6, 0x3 ;  /* 0x0000000600027c11 */ /* 0x002fc8000f8018ff */
[----:B------:R-:W-:-:S06]  /*00c0*/  LEA.HI.X R3, R0, UR7, R3, 0x3, P0 ;  /* 0x0000000700037c11 */ /* 0x000fcc00080f1c03 */
[----:B------:R-:W0:Y:S02]  /*00d0*/  I2F.F64.U64 R2, R2 ;  /* 0x0000000200027312 */ /* 0x000e240000301800 */
[----:B0-----:R-:W-:Y:S01]  /*00e0*/  STG.E.64 desc[UR4][R4.64], R2 ;  /* 0x0000000204007986 */ /* 0x001fe2000c101b04 */
[----:B------:R-:W-:Y:S05]  /*00f0*/  EXIT ;  /* 0x000000000000794d */ /* 0x000fea0003800000 */
.L_x_14:
        /* <DEDUP_REMOVED lines=16> */
.L_x_17:


//--------------------- .nv.shared.reserved.0     --------------------------
	.section	.nv.shared.reserved.0,"aw",@nobits
	.weak		__nv_reservedSMEM_offset_0_alias
	.size		__nv_reservedSMEM_offset_0_alias, 0, 64
	.other		__nv_reservedSMEM_offset_0_alias,@"STO_CUDA_RESERVED_SHARED STV_DEFAULT"
__nv_reservedSMEM_offset_0_alias:
	.zero		0
	.zero		64


//--------------------- .nv.constant0._Z8tid_timeiPy --------------------------
	.section	.nv.constant0._Z8tid_timeiPy,"a",@progbits
	.sectionflags	@""
	.align	4
.nv.constant0._Z8tid_timeiPy:
	.zero		912


//--------------------- .nv.constant0._Z13global_memoryiPdiiPy --------------------------
	.section	.nv.constant0._Z13global_memoryiPdiiPy,"a",@progbits
	.sectionflags	@""
	.align	4
.nv.constant0._Z13global_memoryiPdiiPy:
	.zero		928


//--------------------- .nv.constant0._Z15array_generatoriPd --------------------------
	.section	.nv.constant0._Z15array_generatoriPd,"a",@progbits
	.sectionflags	@""
	.align	4
.nv.constant0._Z15array_generatoriPd:
	.zero		912


//--------------------- SYMBOLS --------------------------

	.type		.nv.reservedSmem.offset0,@object
	.size		.nv.reservedSmem.offset0,0x4
